	.headerflags	@"EF_CUDA_TEXMODE_UNIFIED EF_CUDA_64BIT_ADDRESS EF_CUDA_ACCELERATORS EF_CUDA_SM90 EF_CUDA_VIRTUAL_SM(EF_CUDA_SM90)"
	.elftype	@"ET_EXEC"


//--------------------- .nv.info                  --------------------------
	.section	.nv.info,"",@"SHT_CUDA_INFO"
	.align	4


	//----- nvinfo : EIATTR_REGCOUNT
	.align		4
        /*0000*/ 	.byte	0x04, 0x2f
        /*0002*/ 	.short	(.L_3 - .L_2)
	.align		4
.L_2:
        /*0004*/ 	.word	index@(triton_poi_fused__native_batch_norm_legit_no_training_31)
        /*0008*/ 	.word	0x00000016


	//----- nvinfo : EIATTR_MIN_STACK_SIZE
	.align		4
.L_3:
        /*000c*/ 	.byte	0x04, 0x12
        /*000e*/ 	.short	(.L_5 - .L_4)
	.align		4
.L_4:
        /*0010*/ 	.word	index@(triton_poi_fused__native_batch_norm_legit_no_training_31)
        /*0014*/ 	.word	0x00000000


	//----- nvinfo : EIATTR_FRAME_SIZE
	.align		4
.L_5:
        /*0018*/ 	.byte	0x04, 0x11
        /*001a*/ 	.short	(.L_7 - .L_6)
	.align		4
.L_6:
        /*001c*/ 	.word	index@(triton_poi_fused__native_batch_norm_legit_no_training_31)
        /*0020*/ 	.word	0x00000000


	//----- nvinfo : EIATTR_MIN_STACK_SIZE
	.align		4
.L_7:
        /*0024*/ 	.byte	0x04, 0x12
        /*0026*/ 	.short	(.L_9 - .L_8)
	.align		4
.L_8:
        /*0028*/ 	.word	index@(triton_poi_fused__native_batch_norm_legit_no_training_31)
        /*002c*/ 	.word	0x00000000
.L_9:


//--------------------- .nv.info.triton_poi_fused__native_batch_norm_legit_no_training_31 --------------------------
	.section	.nv.info.triton_poi_fused__native_batch_norm_legit_no_training_31,"",@"SHT_CUDA_INFO"
	.sectionflags	@""
	.align	4


	//----- nvinfo : EIATTR_CUDA_API_VERSION
	.align		4
        /*0000*/ 	.byte	0x04, 0x37
        /*0002*/ 	.short	(.L_11 - .L_10)
.L_10:
        /*0004*/ 	.word	0x0000007c


	//----- nvinfo : EIATTR_KPARAM_INFO
	.align		4
.L_11:
        /*0008*/ 	.byte	0x04, 0x17
        /*000a*/ 	.short	(.L_13 - .L_12)
.L_12:
        /*000c*/ 	.word	0x00000000
        /*0010*/ 	.short	0x0006
        /*0012*/ 	.short	0x0030
        /*0014*/ 	.byte	0x00, 0xf0, 0x11, 0x00


	//----- nvinfo : EIATTR_KPARAM_INFO
	.align		4
.L_13:
        /*0018*/ 	.byte	0x04, 0x17
        /*001a*/ 	.short	(.L_15 - .L_14)
.L_14:
        /*001c*/ 	.word	0x00000000
        /*0020*/ 	.short	0x0005
        /*0022*/ 	.short	0x0028
        /*0024*/ 	.byte	0x00, 0xf4, 0x21, 0x00


	//----- nvinfo : EIATTR_KPARAM_INFO
	.align		4
.L_15:
        /*0028*/ 	.byte	0x04, 0x17
        /*002a*/ 	.short	(.L_17 - .L_16)
.L_16:
        /*002c*/ 	.word	0x00000000
        /*0030*/ 	.short	0x0004
        /*0032*/ 	.short	0x0020
        /*0034*/ 	.byte	0x00, 0xf4, 0x21, 0x00


	//----- nvinfo : EIATTR_KPARAM_INFO
	.align		4
.L_17:
        /*0038*/ 	.byte	0x04, 0x17
        /*003a*/ 	.short	(.L_19 - .L_18)
.L_18:
        /*003c*/ 	.word	0x00000000
        /*0040*/ 	.short	0x0003
        /*0042*/ 	.short	0x0018
        /*0044*/ 	.byte	0x00, 0xf4, 0x21, 0x00


	//----- nvinfo : EIATTR_KPARAM_INFO
	.align		4
.L_19:
        /*0048*/ 	.byte	0x04, 0x17
        /*004a*/ 	.short	(.L_21 - .L_20)
.L_20:
        /*004c*/ 	.word	0x00000000
        /*0050*/ 	.short	0x0002
        /*0052*/ 	.short	0x0010
        /*0054*/ 	.byte	0x00, 0xf4, 0x21, 0x00


	//----- nvinfo : EIATTR_KPARAM_INFO
	.align		4
.L_21:
        /*0058*/ 	.byte	0x04, 0x17
        /*005a*/ 	.short	(.L_23 - .L_22)
.L_22:
        /*005c*/ 	.word	0x00000000
        /*0060*/ 	.short	0x0001
        /*0062*/ 	.short	0x0008
        /*0064*/ 	.byte	0x00, 0xf4, 0x21, 0x00


	//----- nvinfo : EIATTR_KPARAM_INFO
	.align		4
.L_23:
        /*0068*/ 	.byte	0x04, 0x17
        /*006a*/ 	.short	(.L_25 - .L_24)
.L_24:
        /*006c*/ 	.word	0x00000000
        /*0070*/ 	.short	0x0000
        /*0072*/ 	.short	0x0000
        /*0074*/ 	.byte	0x00, 0xf4, 0x21, 0x00


	//----- nvinfo : EIATTR_SPARSE_MMA_MASK
	.align		4
.L_25:
        /*0078*/ 	.byte	0x03, 0x50
        /*007a*/ 	.short	0x0000


	//----- nvinfo : EIATTR_MAXREG_COUNT
	.align		4
        /*007c*/ 	.byte	0x03, 0x1b
        /*007e*/ 	.short	0x00ff


	//----- nvinfo : EIATTR_EXIT_INSTR_OFFSETS
	.align		4
        /*0080*/ 	.byte	0x04, 0x1c
        /*0082*/ 	.short	(.L_27 - .L_26)


	//   ....[0]....
.L_26:
        /*0084*/ 	.word	0x000003d0


	//   ....[1]....
        /*0088*/ 	.word	0x000003f0


	//----- nvinfo : EIATTR_REQNTID
	.align		4
.L_27:
        /*008c*/ 	.byte	0x04, 0x10
        /*008e*/ 	.short	(.L_29 - .L_28)
.L_28:
        /*0090*/ 	.word	0x00000080
        /*0094*/ 	.word	0x00000001
        /*0098*/ 	.word	0x00000001


	//----- nvinfo : EIATTR_CBANK_PARAM_SIZE
	.align		4
.L_29:
        /*009c*/ 	.byte	0x03, 0x19
        /*009e*/ 	.short	0x0034


	//----- nvinfo : EIATTR_PARAM_CBANK
	.align		4
        /*00a0*/ 	.byte	0x04, 0x0a
        /*00a2*/ 	.short	(.L_31 - .L_30)
	.align		4
.L_30:
        /*00a4*/ 	.word	index@(.nv.constant0.triton_poi_fused__native_batch_norm_legit_no_training_31)
        /*00a8*/ 	.short	0x0210
        /*00aa*/ 	.short	0x0034


	//----- nvinfo : EIATTR_SW_WAR
	.align		4
.L_31:
        /*00ac*/ 	.byte	0x04, 0x36
        /*00ae*/ 	.short	(.L_33 - .L_32)
.L_32:
        /*00b0*/ 	.word	0x00000008
.L_33:


//--------------------- .nv.callgraph             --------------------------
	.section	.nv.callgraph,"",@"SHT_CUDA_CALLGRAPH"
	.align	4
	.sectionentsize	8
	.align		4
        /*0000*/ 	.word	0x00000000
	.align		4
        /*0004*/ 	.word	0xffffffff
	.align		4
        /*0008*/ 	.word	0x00000000
	.align		4
        /*000c*/ 	.word	0xfffffffe
	.align		4
        /*0010*/ 	.word	0x00000000
	.align		4
        /*0014*/ 	.word	0xfffffffd
	.align		4
        /*0018*/ 	.word	0x00000000
	.align		4
        /*001c*/ 	.word	0xfffffffc


//--------------------- .nv.constant4             --------------------------
	.section	.nv.constant4,"a",@progbits
	.align	8
	.align		8
.nv.constant4:
        /*0000*/ 	.dword	_$_str
	.align		8
        /*0008*/ 	.dword	_$_str_$_2


//--------------------- .text.triton_poi_fused__native_batch_norm_legit_no_training_31 --------------------------
	.section	.text.triton_poi_fused__native_batch_norm_legit_no_training_31,"ax",@progbits
	.align	128
        .global         triton_poi_fused__native_batch_norm_legit_no_training_31
        .type           triton_poi_fused__native_batch_norm_legit_no_training_31,@function
        .size           triton_poi_fused__native_batch_norm_legit_no_training_31,(.L_x_1 - triton_poi_fused__native_batch_norm_legit_no_training_31)
        .other          triton_poi_fused__native_batch_norm_legit_no_training_31,@"STO_CUDA_ENTRY STV_DEFAULT"
triton_poi_fused__native_batch_norm_legit_no_training_31:
.text.triton_poi_fused__native_batch_norm_legit_no_training_31:
[----:B------:R-:W0:Y:S01]  /*0000*/  LDC R1, c[0x0][0x28] ;  /* 0x00000a00ff017b82 */ /* 0x000e220000000800 */
[----:B------:R-:W1:Y:S07]  /*0010*/  S2R R0, SR_TID.X ;  /* 0x0000000000007919 */ /* 0x000e6e0000002100 */
[----:B------:R-:W2:Y:S01]  /*0020*/  LDC.64 R8, c[0x0][0x220] ;  /* 0x00008800ff087b82 */ /* 0x000ea20000000a00 */
[----:B------:R-:W-:Y:S01]  /*0030*/  ULDC.64 UR4, c[0x0][0x208] ;  /* 0x0000820000047ab9 */ /* 0x000fe20000000a00 */
[----:B------:R-:W3:Y:S06]  /*0040*/  S2R R3, SR_CTAID.X ;  /* 0x0000000000037919 */ /* 0x000eec0000002500 */
[----:B------:R-:W4:Y:S08]  /*0050*/  LDC.64 R12, c[0x0][0x210] ;  /* 0x00008400ff0c7b82 */ /* 0x000f300000000a00 */
[----:B------:R-:W5:Y:S08]  /*0060*/  LDC.64 R14, c[0x0][0x218] ;  /* 0x00008600ff0e7b82 */ /* 0x000f700000000a00 */
[----:B------:R-:W5:Y:S01]  /*0070*/  LDC.64 R16, c[0x0][0x228] ;  /* 0x00008a00ff107b82 */ /* 0x000f620000000a00 */
[----:B-1----:R-:W-:-:S07]  /*0080*/  SHF.L.U32 R0, R0, 0x1, RZ ;  /* 0x0000000100007819 */ /* 0x002fce00000006ff */
[----:B------:R-:W1:Y:S01]  /*0090*/  LDC.64 R18, c[0x0][0x230] ;  /* 0x00008c00ff127b82 */ /* 0x000e620000000a00 */
[----:B------:R-:W-:-:S04]  /*00a0*/  LOP3.LUT R0, R0, 0xfe, RZ, 0xc0, !PT ;  /* 0x000000fe00007812 */ /* 0x000fc800078ec0ff */
[----:B---3--:R-:W-:-:S04]  /*00b0*/  LEA R0, R3, R0, 0x8 ;  /* 0x0000000003007211 */ /* 0x008fc800078e40ff */
[C---:B------:R-:W-:Y:S01]  /*00c0*/  ISETP.GE.AND P4, PT, R0.reuse, 0x2800, PT ;  /* 0x000028000000780c */ /* 0x040fe20003f86270 */
[----:B------:R-:W-:-:S05]  /*00d0*/  IMAD.HI R2, R0, 0x66666667, RZ ;  /* 0x6666666700027827 */ /* 0x000fca00078e02ff */
[----:B------:R-:W-:-:S04]  /*00e0*/  SHF.R.U32.HI R3, RZ, 0x1f, R2 ;  /* 0x0000001fff037819 */ /* 0x000fc80000011602 */
[----:B------:R-:W-:-:S05]  /*00f0*/  LEA.HI.SX32 R3, R2, R3, 0x1a ;  /* 0x0000000302037211 */ /* 0x000fca00078fd2ff */
[----:B------:R-:W-:Y:S01]  /*0100*/  IMAD R11, R3, -0xa0, R0 ;  /* 0xffffff60030b7824 */ /* 0x000fe200078e0200 */
[----:B------:R-:W-:-:S03]  /*0110*/  CS2R R2, SRZ ;  /* 0x0000000000027805 */ /* 0x000fc6000001ff00 */
[----:B--2---:R-:W-:-:S05]  /*0120*/  IMAD.WIDE R8, R11, 0x4, R8 ;  /* 0x000000040b087825 */ /* 0x004fca00078e0208 */
[----:B------:R2:W3:Y:S01]  /*0130*/  @!P4 LDG.E.EL.64 R2, desc[UR4][R8.64] ;  /* 0x000000040802c981 */ /* 0x0004e2000c2e1b00 */
[----:B------:R-:W-:Y:S02]  /*0140*/  CS2R R4, SRZ ;  /* 0x0000000000047805 */ /* 0x000fe4000001ff00 */
[----:B------:R-:W-:Y:S01]  /*0150*/  CS2R R6, SRZ ;  /* 0x0000000000067805 */ /* 0x000fe2000001ff00 */
[----:B----4-:R-:W-:-:S04]  /*0160*/  IMAD.WIDE R12, R0, 0x4, R12 ;  /* 0x00000004000c7825 */ /* 0x010fc800078e020c */
[C---:B-----5:R-:W-:Y:S01]  /*0170*/  IMAD.WIDE R14, R11.reuse, 0x4, R14 ;  /* 0x000000040b0e7825 */ /* 0x060fe200078e020e */
[----:B------:R-:W4:Y:S04]  /*0180*/  @!P4 LDG.E.64 R4, desc[UR4][R12.64] ;  /* 0x000000040c04c981 */ /* 0x000f28000c1e1b00 */
[----:B------:R5:W4:Y:S01]  /*0190*/  @!P4 LDG.E.EL.64 R6, desc[UR4][R14.64] ;  /* 0x000000040e06c981 */ /* 0x000b22000c2e1b00 */
[----:B0-----:R-:W-:Y:S01]  /*01a0*/  IMAD.WIDE R16, R11, 0x4, R16 ;  /* 0x000000040b107825 */ /* 0x001fe200078e0210 */
[----:B--2---:R-:W-:-:S03]  /*01b0*/  CS2R R8, SRZ ;  /* 0x0000000000087805 */ /* 0x004fc6000001ff00 */
[----:B-1----:R-:W-:Y:S01]  /*01c0*/  IMAD.WIDE R18, R11, 0x4, R18 ;  /* 0x000000040b127825 */ /* 0x002fe200078e0212 */
[----:B------:R-:W-:-:S04]  /*01d0*/  CS2R R10, SRZ ;  /* 0x00000000000a7805 */ /* 0x000fc8000001ff00 */
[----:B------:R-:W2:Y:S04]  /*01e0*/  @!P4 LDG.E.EL.64 R8, desc[UR4][R18.64] ;  /* 0x000000041208c981 */ /* 0x000ea8000c2e1b00 */
[----:B------:R-:W2:Y:S01]  /*01f0*/  @!P4 LDG.E.EL.64 R10, desc[UR4][R16.64] ;  /* 0x00000004100ac981 */ /* 0x000ea2000c2e1b00 */
[----:B-----5:R-:W-:Y:S01]  /*0200*/  HFMA2.MMA R15, -RZ, RZ, 1.625, 0 ;  /* 0x3e800000ff0f7435 */ /* 0x020fe200000001ff */
[----:B---3--:R-:W-:Y:S01]  /*0210*/  FADD R2, R2, 9.9999997473787516356e-06 ;  /* 0x3727c5ac02027421 */ /* 0x008fe20000000000 */
[----:B------:R-:W-:-:S03]  /*0220*/  FADD R12, R3, 9.9999997473787516356e-06 ;  /* 0x3727c5ac030c7421 */ /* 0x000fc60000000000 */
[----:B------:R0:W1:Y:S08]  /*0230*/  MUFU.SQRT R13, R2 ;  /* 0x00000002000d7308 */ /* 0x0000700000002000 */
[----:B------:R-:W3:Y:S01]  /*0240*/  MUFU.SQRT R14, R12 ;  /* 0x0000000c000e7308 */ /* 0x000ee20000002000 */
[----:B0-----:R-:W0:Y:S01]  /*0250*/  LDC.64 R2, c[0x0][0x238] ;  /* 0x00008e00ff027b82 */ /* 0x001e220000000a00 */
[----:B-1----:R-:W-:-:S02]  /*0260*/  FSETP.GT.AND P0, PT, R13, 8.50705917302346158658e+37, PT ;  /* 0x7e8000000d00780b */ /* 0x002fc40003f04000 */
[----:B------:R-:W-:Y:S02]  /*0270*/  FSETP.GEU.AND P2, PT, R13, 1.175494350822287508e-38, PT ;  /* 0x008000000d00780b */ /* 0x000fe40003f4e000 */
[C---:B---3--:R-:W-:Y:S02]  /*0280*/  FSETP.GT.AND P1, PT, R14.reuse, 8.50705917302346158658e+37, PT ;  /* 0x7e8000000e00780b */ /* 0x048fe40003f24000 */
[----:B------:R-:W-:-:S07]  /*0290*/  FSETP.GEU.AND P3, PT, R14, 1.175494350822287508e-38, PT ;  /* 0x008000000e00780b */ /* 0x000fce0003f6e000 */
[----:B------:R-:W-:-:S04]  /*02a0*/  @P0 FMUL R13, R13, 0.25 ;  /* 0x3e8000000d0d0820 */ /* 0x000fc80000400000 */
[----:B------:R-:W-:Y:S01]  /*02b0*/  @!P2 FMUL R13, R13, 16777216 ;  /* 0x4b8000000d0da820 */ /* 0x000fe20000400000 */
[----:B------:R-:W-:-:S04]  /*02c0*/  @P1 FMUL R14, R14, 0.25 ;  /* 0x3e8000000e0e1820 */ /* 0x000fc80000400000 */
[----:B------:R-:W-:Y:S01]  /*02d0*/  @!P3 FMUL R14, R14, 16777216 ;  /* 0x4b8000000e0eb820 */ /* 0x000fe20000400000 */
[----:B------:R-:W1:Y:S01]  /*02e0*/  MUFU.RCP R13, R13 ;  /* 0x0000000d000d7308 */ /* 0x000e620000001000 */
[----:B------:R-:W-:-:S07]  /*02f0*/  FSEL R12, R15, 1, P0 ;  /* 0x3f8000000f0c7808 */ /* 0x000fce0000000000 */
[----:B------:R-:W3:Y:S01]  /*0300*/  MUFU.RCP R14, R14 ;  /* 0x0000000e000e7308 */ /* 0x000ee20000001000 */
[----:B------:R-:W-:Y:S01]  /*0310*/  FSEL R15, R15, 1, P1 ;  /* 0x3f8000000f0f7808 */ /* 0x000fe20000800000 */
[----:B------:R-:W-:Y:S01]  /*0320*/  @!P2 FMUL R12, R12, 16777216 ;  /* 0x4b8000000c0ca820 */ /* 0x000fe20000400000 */
[----:B----4-:R-:W-:-:S03]  /*0330*/  FADD R4, -R6, R4 ;  /* 0x0000000406047221 */ /* 0x010fc60000000100 */
[----:B------:R-:W-:Y:S01]  /*0340*/  @!P3 FMUL R15, R15, 16777216 ;  /* 0x4b8000000f0fb820 */ /* 0x000fe20000400000 */
[----:B------:R-:W-:Y:S01]  /*0350*/  FADD R5, -R7, R5 ;  /* 0x0000000507057221 */ /* 0x000fe20000000100 */
[----:B-1----:R-:W-:Y:S02]  /*0360*/  FMUL R13, R13, R12 ;  /* 0x0000000c0d0d7220 */ /* 0x002fe40000400000 */
[----:B---3--:R-:W-:Y:S02]  /*0370*/  FMUL R6, R14, R15 ;  /* 0x0000000f0e067220 */ /* 0x008fe40000400000 */
[----:B------:R-:W-:Y:S02]  /*0380*/  FMUL R13, R4, R13 ;  /* 0x0000000d040d7220 */ /* 0x000fe40000400000 */
[----:B------:R-:W-:Y:S01]  /*0390*/  FMUL R6, R5, R6 ;  /* 0x0000000605067220 */ /* 0x000fe20000400000 */
[----:B0-----:R-:W-:-:S04]  /*03a0*/  IMAD.WIDE R2, R0, 0x4, R2 ;  /* 0x0000000400027825 */ /* 0x001fc800078e0202 */
[----:B--2---:R-:W-:Y:S01]  /*03b0*/  FFMA R8, R13, R10, R8 ;  /* 0x0000000a0d087223 */ /* 0x004fe20000000008 */
[----:B------:R-:W-:Y:S01]  /*03c0*/  FFMA R9, R6, R11, R9 ;  /* 0x0000000b06097223 */ /* 0x000fe20000000009 */
[----:B------:R-:W-:Y:S06]  /*03d0*/  @P4 EXIT ;  /* 0x000000000000494d */ /* 0x000fec0003800000 */
[----:B------:R-:W-:Y:S01]  /*03e0*/  STG.E.64 desc[UR4][R2.64], R8 ;  /* 0x0000000802007986 */ /* 0x000fe2000c101b04 */
[----:B------:R-:W-:Y:S05]  /*03f0*/  EXIT ;  /* 0x000000000000794d */ /* 0x000fea0003800000 */
.L_x_0:
[----:B------:R-:W-:-:S00]  /*0400*/  BRA `(.L_x_0) ;  /* 0xfffffffc00fc7947 */ /* 0x000fc0000383ffff */
[----:B------:R-:W-:-:S00]  /*0410*/  NOP ;  /* 0x0000000000007918 */ /* 0x000fc00000000000 */
        /* <DEDUP_REMOVED lines=14> */
.L_x_1:


//--------------------- .nv.global.init           --------------------------
	.section	.nv.global.init,"aw",@progbits
.nv.global.init:
	.type		_$_str,@object
	.size		_$_str,(_$_str_$_2 - _$_str)
_$_str:
        /*0000*/ 	.byte	0x5f, 0x5f, 0x43, 0x55, 0x44, 0x41, 0x5f, 0x46, 0x54, 0x5a, 0x00
	.type		_$_str_$_2,@object
	.size		_$_str_$_2,(.L_1 - _$_str_$_2)
_$_str_$_2:
        /*000b*/ 	.byte	0x5f, 0x5f, 0x43, 0x55, 0x44, 0x41, 0x5f, 0x50, 0x52, 0x45, 0x43, 0x5f, 0x53, 0x51, 0x52, 0x54
        /*001b*/ 	.byte	0x00
.L_1:


//--------------------- .nv.constant0.triton_poi_fused__native_batch_norm_legit_no_training_31 --------------------------
	.section	.nv.constant0.triton_poi_fused__native_batch_norm_legit_no_training_31,"a",@progbits
	.sectionflags	@""
	.align	4
.nv.constant0.triton_poi_fused__native_batch_norm_legit_no_training_31:
	.zero		580
